//
// Generated by NVIDIA NVVM Compiler
//
// Compiler Build ID: CL-36424714
// Cuda compilation tools, release 13.0, V13.0.88
// Based on NVVM 20.0.0
//

.version 9.0
.target sm_100
.address_size 64

	// .globl	_ZN3gpu5WorksENS_4TypeE
.extern .func  (.param .b32 func_retval0) vprintf
(
	.param .b64 vprintf_param_0,
	.param .b64 vprintf_param_1
)
;
.global .align 1 .b8 $str[3] = {37, 105};

.visible .entry _ZN3gpu5WorksENS_4TypeE(
	.param .align 4 .b8 _ZN3gpu5WorksENS_4TypeE_param_0[4]
)
{
	.local .align 8 .b8 	__local_depot0[8];
	.reg .b64 	%SP;
	.reg .b64 	%SPL;
	.reg .b32 	%r<4>;
	.reg .b64 	%rd<5>;

	mov.u64 	%SPL, __local_depot0;
	cvta.local.u64 	%SP, %SPL;
	ld.param.u32 	%r1, [_ZN3gpu5WorksENS_4TypeE_param_0];
	add.u64 	%rd1, %SP, 0;
	add.u64 	%rd2, %SPL, 0;
	st.local.u32 	[%rd2], %r1;
	mov.u64 	%rd3, $str;
	cvta.global.u64 	%rd4, %rd3;
	{ // callseq 0, 0
	.param .b64 param0;
	st.param.b64 	[param0], %rd4;
	.param .b64 param1;
	st.param.b64 	[param1], %rd1;
	.param .b32 retval0;
	call.uni (retval0), 
	vprintf, 
	(
	param0, 
	param1
	);
	ld.param.b32 	%r2, [retval0];
	} // callseq 0
	ret;

}
	// .globl	_ZN3gpu5FailsE4Type
.visible .entry _ZN3gpu5FailsE4Type(
	.param .align 4 .b8 _ZN3gpu5FailsE4Type_param_0[4]
)
{
	.local .align 8 .b8 	__local_depot1[8];
	.reg .b64 	%SP;
	.reg .b64 	%SPL;
	.reg .b32 	%r<4>;
	.reg .b64 	%rd<5>;

	mov.u64 	%SPL, __local_depot1;
	cvta.local.u64 	%SP, %SPL;
	ld.param.u32 	%r1, [_ZN3gpu5FailsE4Type_param_0];
	add.u64 	%rd1, %SP, 0;
	add.u64 	%rd2, %SPL, 0;
	st.local.u32 	[%rd2], %r1;
	mov.u64 	%rd3, $str;
	cvta.global.u64 	%rd4, %rd3;
	{ // callseq 1, 0
	.param .b64 param0;
	st.param.b64 	[param0], %rd4;
	.param .b64 param1;
	st.param.b64 	[param1], %rd1;
	.param .b32 retval0;
	call.uni (retval0), 
	vprintf, 
	(
	param0, 
	param1
	);
	ld.param.b32 	%r2, [retval0];
	} // callseq 1
	ret;

}


// ===== COMPILED SASS (sm_100) =====

	.target	sm_100

	.elftype	@"ET_EXEC"


//--------------------- .note.nv.tkinfo           --------------------------
	.section	.note.nv.tkinfo,"",@"SHT_NOTE"
	.sectionflags	@"SHF_NOTE_NV_TKINFO"
	.tkinfo
        /*0018*/ 	.word	0x00000002
        /*0030*/ 	.string	""
        /*0030*/ 	.string	"ptxas"
        /*0030*/ 	.string	"Cuda compilation tools, release 13.0, V13.0.88"
        /*0030*/ 	.string	"Build cuda_13.0.r13.0/compiler.36424714_0"
        /*0030*/ 	.string	"-arch sm_100 -m 64 "



//--------------------- .note.nv.cuinfo           --------------------------
	.section	.note.nv.cuinfo,"",@"SHT_NOTE"
	.sectionflags	@"SHF_NOTE_NV_CUINFO"
        /*0018*/ 	.short	0x0002
        /*001a*/ 	.short	0x0064
        /*001c*/ 	.short	0x0082
	.zero		2


//--------------------- .nv.info                  --------------------------
	.section	.nv.info,"",@"SHT_CUDA_INFO"
	.align	4


	//----- nvinfo : EIATTR_REGCOUNT
	.align		4
        /*0000*/ 	.byte	0x04, 0x2f
        /*0002*/ 	.short	(.L_2 - .L_1)
	.align		4
.L_1:
        /*0004*/ 	.word	index@(_ZN3gpu5WorksENS_4TypeE)
        /*0008*/ 	.word	0x00000018


	//----- nvinfo : EIATTR_FRAME_SIZE
	.align		4
.L_2:
        /*000c*/ 	.byte	0x04, 0x11
        /*000e*/ 	.short	(.L_4 - .L_3)
	.align		4
.L_3:
        /*0010*/ 	.word	index@(_ZN3gpu5WorksENS_4TypeE)
        /*0014*/ 	.word	0x00000008


	//----- nvinfo : EIATTR_REGCOUNT
	.align		4
.L_4:
        /*0018*/ 	.byte	0x04, 0x2f
        /*001a*/ 	.short	(.L_6 - .L_5)
	.align		4
.L_5:
        /*001c*/ 	.word	index@(_ZN3gpu5FailsE4Type)
        /*0020*/ 	.word	0x00000018


	//----- nvinfo : EIATTR_FRAME_SIZE
	.align		4
.L_6:
        /*0024*/ 	.byte	0x04, 0x11
        /*0026*/ 	.short	(.L_8 - .L_7)
	.align		4
.L_7:
        /*0028*/ 	.word	index@(_ZN3gpu5FailsE4Type)
        /*002c*/ 	.word	0x00000008


	//----- nvinfo : EIATTR_MIN_STACK_SIZE
	.align		4
.L_8:
        /*0030*/ 	.byte	0x04, 0x12
        /*0032*/ 	.short	(.L_10 - .L_9)
	.align		4
.L_9:
        /*0034*/ 	.word	index@(_ZN3gpu5FailsE4Type)
        /*0038*/ 	.word	0x00000008


	//----- nvinfo : EIATTR_MIN_STACK_SIZE
	.align		4
.L_10:
        /*003c*/ 	.byte	0x04, 0x12
        /*003e*/ 	.short	(.L_12 - .L_11)
	.align		4
.L_11:
        /*0040*/ 	.word	index@(_ZN3gpu5WorksENS_4TypeE)
        /*0044*/ 	.word	0x00000008
.L_12:


//--------------------- .nv.compat                --------------------------
	.section	.nv.compat,"",@"SHT_CUDA_COMPAT_INFO"
	.align	4
        /*0000*/ 	.byte	0x02, 0x09, 0x00, 0x00, 0x02, 0x02, 0x01, 0x00, 0x02, 0x05, 0x05, 0x00, 0x03, 0x07, 0x01, 0x01
        /*0010*/ 	.byte	0x02, 0x03, 0x00, 0x00, 0x02, 0x06, 0x01, 0x00, 0x04, 0x0b, 0x08, 0x00, 0x09, 0x00, 0x00, 0x00
        /*0020*/ 	.byte	0x00, 0x00, 0x00, 0x00


//--------------------- .nv.info._ZN3gpu5FailsE4Type --------------------------
	.section	.nv.info._ZN3gpu5FailsE4Type,"",@"SHT_CUDA_INFO"
	.sectionflags	@""
	.align	4


	//----- nvinfo : EIATTR_CUDA_API_VERSION
	.align		4
        /*0000*/ 	.byte	0x04, 0x37
        /*0002*/ 	.short	(.L_14 - .L_13)
.L_13:
        /*0004*/ 	.word	0x00000082


	//----- nvinfo : EIATTR_KPARAM_INFO
	.align		4
.L_14:
        /*0008*/ 	.byte	0x04, 0x17
        /*000a*/ 	.short	(.L_16 - .L_15)
.L_15:
        /*000c*/ 	.word	0x00000000
        /*0010*/ 	.short	0x0000
        /*0012*/ 	.short	0x0000
        /*0014*/ 	.byte	0x00, 0xf0, 0x11, 0x00


	//----- nvinfo : EIATTR_SPARSE_MMA_MASK
	.align		4
.L_16:
        /*0018*/ 	.byte	0x03, 0x50
        /*001a*/ 	.short	0x0000


	//----- nvinfo : EIATTR_MAXREG_COUNT
	.align		4
        /*001c*/ 	.byte	0x03, 0x1b
        /*001e*/ 	.short	0x00ff


	//----- nvinfo : EIATTR_EXTERNS
	.align		4
        /*0020*/ 	.byte	0x04, 0x0f
        /*0022*/ 	.short	(.L_18 - .L_17)


	//   ....[0]....
	.align		4
.L_17:
        /*0024*/ 	.word	index@(vprintf)


	//----- nvinfo : EIATTR_MERCURY_ISA_VERSION
	.align		4
.L_18:
        /*0028*/ 	.byte	0x03, 0x5f
        /*002a*/ 	.short	0x0101


	//----- nvinfo : EIATTR_VRC_CTA_INIT_COUNT
	.align		4
        /*002c*/ 	.byte	0x02, 0x4a
	.zero		1
	.zero		1


	//----- nvinfo : EIATTR_SYSCALL_OFFSETS
	.align		4
        /*0030*/ 	.byte	0x04, 0x46
        /*0032*/ 	.short	(.L_20 - .L_19)


	//   ....[0]....
.L_19:
        /*0034*/ 	.word	0x000000e0


	//----- nvinfo : EIATTR_EXIT_INSTR_OFFSETS
	.align		4
.L_20:
        /*0038*/ 	.byte	0x04, 0x1c
        /*003a*/ 	.short	(.L_22 - .L_21)


	//   ....[0]....
.L_21:
        /*003c*/ 	.word	0x000000f0


	//----- nvinfo : EIATTR_CBANK_PARAM_SIZE
	.align		4
.L_22:
        /*0040*/ 	.byte	0x03, 0x19
        /*0042*/ 	.short	0x0004


	//----- nvinfo : EIATTR_PARAM_CBANK
	.align		4
        /*0044*/ 	.byte	0x04, 0x0a
        /*0046*/ 	.short	(.L_24 - .L_23)
	.align		4
.L_23:
        /*0048*/ 	.word	index@(.nv.constant0._ZN3gpu5FailsE4Type)
        /*004c*/ 	.short	0x0380
        /*004e*/ 	.short	0x0004


	//----- nvinfo : EIATTR_SW_WAR
	.align		4
.L_24:
        /*0050*/ 	.byte	0x04, 0x36
        /*0052*/ 	.short	(.L_26 - .L_25)
.L_25:
        /*0054*/ 	.word	0x00000008
.L_26:


//--------------------- .nv.info._ZN3gpu5WorksENS_4TypeE --------------------------
	.section	.nv.info._ZN3gpu5WorksENS_4TypeE,"",@"SHT_CUDA_INFO"
	.sectionflags	@""
	.align	4


	//----- nvinfo : EIATTR_CUDA_API_VERSION
	.align		4
        /*0000*/ 	.byte	0x04, 0x37
        /*0002*/ 	.short	(.L_28 - .L_27)
.L_27:
        /*0004*/ 	.word	0x00000082


	//----- nvinfo : EIATTR_KPARAM_INFO
	.align		4
.L_28:
        /*0008*/ 	.byte	0x04, 0x17
        /*000a*/ 	.short	(.L_30 - .L_29)
.L_29:
        /*000c*/ 	.word	0x00000000
        /*0010*/ 	.short	0x0000
        /*0012*/ 	.short	0x0000
        /*0014*/ 	.byte	0x00, 0xf0, 0x11, 0x00


	//----- nvinfo : EIATTR_SPARSE_MMA_MASK
	.align		4
.L_30:
        /*0018*/ 	.byte	0x03, 0x50
        /*001a*/ 	.short	0x0000


	//----- nvinfo : EIATTR_MAXREG_COUNT
	.align		4
        /*001c*/ 	.byte	0x03, 0x1b
        /*001e*/ 	.short	0x00ff


	//----- nvinfo : EIATTR_EXTERNS
	.align		4
        /*0020*/ 	.byte	0x04, 0x0f
        /*0022*/ 	.short	(.L_32 - .L_31)


	//   ....[0]....
	.align		4
.L_31:
        /*0024*/ 	.word	index@(vprintf)


	//----- nvinfo : EIATTR_MERCURY_ISA_VERSION
	.align		4
.L_32:
        /*0028*/ 	.byte	0x03, 0x5f
        /*002a*/ 	.short	0x0101


	//----- nvinfo : EIATTR_VRC_CTA_INIT_COUNT
	.align		4
        /*002c*/ 	.byte	0x02, 0x4a
	.zero		1
	.zero		1


	//----- nvinfo : EIATTR_SYSCALL_OFFSETS
	.align		4
        /*0030*/ 	.byte	0x04, 0x46
        /*0032*/ 	.short	(.L_34 - .L_33)


	//   ....[0]....
.L_33:
        /*0034*/ 	.word	0x000000e0


	//----- nvinfo : EIATTR_EXIT_INSTR_OFFSETS
	.align		4
.L_34:
        /*0038*/ 	.byte	0x04, 0x1c
        /*003a*/ 	.short	(.L_36 - .L_35)


	//   ....[0]....
.L_35:
        /*003c*/ 	.word	0x000000f0


	//----- nvinfo : EIATTR_CBANK_PARAM_SIZE
	.align		4
.L_36:
        /*0040*/ 	.byte	0x03, 0x19
        /*0042*/ 	.short	0x0004


	//----- nvinfo : EIATTR_PARAM_CBANK
	.align		4
        /*0044*/ 	.byte	0x04, 0x0a
        /*0046*/ 	.short	(.L_38 - .L_37)
	.align		4
.L_37:
        /*0048*/ 	.word	index@(.nv.constant0._ZN3gpu5WorksENS_4TypeE)
        /*004c*/ 	.short	0x0380
        /*004e*/ 	.short	0x0004


	//----- nvinfo : EIATTR_SW_WAR
	.align		4
.L_38:
        /*0050*/ 	.byte	0x04, 0x36
        /*0052*/ 	.short	(.L_40 - .L_39)
.L_39:
        /*0054*/ 	.word	0x00000008
.L_40:


//--------------------- .nv.callgraph             --------------------------
	.section	.nv.callgraph,"",@"SHT_CUDA_CALLGRAPH"
	.align	4
	.sectionentsize	8
	.align		4
        /*0000*/ 	.word	0x00000000
	.align		4
        /*0004*/ 	.word	0xffffffff
	.align		4
        /*0008*/ 	.word	index@(_ZN3gpu5FailsE4Type)
	.align		4
        /*000c*/ 	.word	index@(vprintf)
	.align		4
        /*0010*/ 	.word	index@(_ZN3gpu5WorksENS_4TypeE)
	.align		4
        /*0014*/ 	.word	index@(vprintf)
	.align		4
        /*0018*/ 	.word	0x00000000
	.align		4
        /*001c*/ 	.word	0xfffffffe
	.align		4
        /*0020*/ 	.word	0x00000000
	.align		4
        /*0024*/ 	.word	0xfffffffd
	.align		4
        /*0028*/ 	.word	0x00000000
	.align		4
        /*002c*/ 	.word	0xfffffffc


//--------------------- .nv.constant4             --------------------------
	.section	.nv.constant4,"a",@progbits
	.align	8
	.align		8
.nv.constant4:
        /*0000*/ 	.dword	vprintf
	.align		8
        /*0008*/ 	.dword	$str


//--------------------- .text._ZN3gpu5FailsE4Type --------------------------
	.section	.text._ZN3gpu5FailsE4Type,"ax",@progbits
	.align	128
        .global         _ZN3gpu5FailsE4Type
        .type           _ZN3gpu5FailsE4Type,@function
        .size           _ZN3gpu5FailsE4Type,(.L_x_4 - _ZN3gpu5FailsE4Type)
        .other          _ZN3gpu5FailsE4Type,@"STO_CUDA_ENTRY STV_DEFAULT"
_ZN3gpu5FailsE4Type:
.text._ZN3gpu5FailsE4Type:
[----:B------:R-:W0:Y:S08]  /*0000*/  LDC R1, c[0x0][0x37c] ;  /* 0x0000df00ff017b82 */ /* 0x000e300000000800 */
[----:B------:R-:W1:Y:S01]  /*0010*/  LDC R8, c[0x0][0x380] ;  /* 0x0000e000ff087b82 */ /* 0x000e620000000800 */
[----:B0-----:R-:W-:Y:S01]  /*0020*/  VIADD R1, R1, 0xfffffff8 ;  /* 0xfffffff801017836 */ /* 0x001fe20000000000 */
[----:B------:R-:W-:Y:S01]  /*0030*/  MOV R0, 0x0 ;  /* 0x0000000000007802 */ /* 0x000fe20000000f00 */
[----:B------:R-:W0:Y:S01]  /*0040*/  LDCU UR4, c[0x0][0x2f8] ;  /* 0x00005f00ff0477ac */ /* 0x000e220008000800 */
[----:B------:R-:W2:Y:S04]  /*0050*/  LDCU.64 UR6, c[0x4][0x8] ;  /* 0x01000100ff0677ac */ /* 0x000ea80008000a00 */
[----:B------:R3:W4:Y:S01]  /*0060*/  LDC.64 R2, c[0x4][R0] ;  /* 0x0100000000027b82 */ /* 0x0007220000000a00 */
[----:B------:R-:W5:Y:S01]  /*0070*/  LDCU UR5, c[0x0][0x2fc] ;  /* 0x00005f80ff0577ac */ /* 0x000f620008000800 */
[----:B0-----:R-:W-:Y:S01]  /*0080*/  IADD3 R6, P0, PT, R1, UR4, RZ ;  /* 0x0000000401067c10 */ /* 0x001fe2000ff1e0ff */
[----:B-1----:R3:W-:Y:S01]  /*0090*/  STL [R1], R8 ;  /* 0x0000000801007387 */ /* 0x0027e20000100800 */
[----:B--2---:R-:W-:Y:S01]  /*00a0*/  IMAD.U32 R4, RZ, RZ, UR6 ;  /* 0x00000006ff047e24 */ /* 0x004fe2000f8e00ff */
[----:B------:R-:W-:-:S02]  /*00b0*/  MOV R5, UR7 ;  /* 0x0000000700057c02 */ /* 0x000fc40008000f00 */
[----:B-----5:R-:W-:-:S08]  /*00c0*/  IMAD.X R7, RZ, RZ, UR5, P0 ;  /* 0x00000005ff077e24 */ /* 0x020fd000080e06ff */
[----:B------:R-:W-:-:S07]  /*00d0*/  LEPC R20, `(.L_x_0) ;  /* 0x000000001014794e */ /* 0x000fce0000000000 */
[----:B---34-:R-:W-:Y:S05]  /*00e0*/  CALL.ABS.NOINC R2 ;  /* 0x0000000002007343 */ /* 0x018fea0003c00000 */
.L_x_0:
[----:B------:R-:W-:Y:S05]  /*00f0*/  EXIT ;  /* 0x000000000000794d */ /* 0x000fea0003800000 */
.L_x_1:
[----:B------:R-:W-:-:S00]  /*0100*/  BRA `(.L_x_1) ;  /* 0xfffffffc00fc7947 */ /* 0x000fc0000383ffff */
[----:B------:R-:W-:-:S00]  /*0110*/  NOP ;  /* 0x0000000000007918 */ /* 0x000fc00000000000 */
        /* <DEDUP_REMOVED lines=14> */
.L_x_4:


//--------------------- .text._ZN3gpu5WorksENS_4TypeE --------------------------
	.section	.text._ZN3gpu5WorksENS_4TypeE,"ax",@progbits
	.align	128
        .global         _ZN3gpu5WorksENS_4TypeE
        .type           _ZN3gpu5WorksENS_4TypeE,@function
        .size           _ZN3gpu5WorksENS_4TypeE,(.L_x_5 - _ZN3gpu5WorksENS_4TypeE)
        .other          _ZN3gpu5WorksENS_4TypeE,@"STO_CUDA_ENTRY STV_DEFAULT"
_ZN3gpu5WorksENS_4TypeE:
.text._ZN3gpu5WorksENS_4TypeE:
        /* <DEDUP_REMOVED lines=15> */
.L_x_2:
[----:B------:R-:W-:Y:S05]  /*00f0*/  EXIT ;  /* 0x000000000000794d */ /* 0x000fea0003800000 */
.L_x_3:
        /* <DEDUP_REMOVED lines=16> */
.L_x_5:


//--------------------- .nv.global.init           --------------------------
	.section	.nv.global.init,"aw",@progbits
.nv.global.init:
	.type		$str,@object
	.size		$str,(.L_0 - $str)
$str:
        /*0000*/ 	.byte	0x25, 0x69, 0x00
.L_0:


//--------------------- .nv.shared.reserved.0     --------------------------
	.section	.nv.shared.reserved.0,"aw",@nobits
	.weak		__nv_reservedSMEM_offset_0_alias
	.size		__nv_reservedSMEM_offset_0_alias, 0, 64
	.other		__nv_reservedSMEM_offset_0_alias,@"STO_CUDA_RESERVED_SHARED STV_DEFAULT"
__nv_reservedSMEM_offset_0_alias:
	.zero		0
	.zero		64


//--------------------- .nv.constant0._ZN3gpu5FailsE4Type --------------------------
	.section	.nv.constant0._ZN3gpu5FailsE4Type,"a",@progbits
	.sectionflags	@""
	.align	4
.nv.constant0._ZN3gpu5FailsE4Type:
	.zero		900


//--------------------- .nv.constant0._ZN3gpu5WorksENS_4TypeE --------------------------
	.section	.nv.constant0._ZN3gpu5WorksENS_4TypeE,"a",@progbits
	.sectionflags	@""
	.align	4
.nv.constant0._ZN3gpu5WorksENS_4TypeE:
	.zero		900


//--------------------- SYMBOLS --------------------------

	.type		.nv.reservedSmem.offset0,@object
	.size		.nv.reservedSmem.offset0,0x4
	.type		vprintf,@function
